//
// Generated by NVIDIA NVVM Compiler
//
// Compiler Build ID: CL-36424714
// Cuda compilation tools, release 13.0, V13.0.88
// Based on NVVM 20.0.0
//

.version 9.0
.target sm_100
.address_size 64

	// .globl	_Z21bitonicSortStepKernelPiS_iii

.visible .entry _Z21bitonicSortStepKernelPiS_iii(
	.param .u64 .ptr .align 1 _Z21bitonicSortStepKernelPiS_iii_param_0,
	.param .u64 .ptr .align 1 _Z21bitonicSortStepKernelPiS_iii_param_1,
	.param .u32 _Z21bitonicSortStepKernelPiS_iii_param_2,
	.param .u32 _Z21bitonicSortStepKernelPiS_iii_param_3,
	.param .u32 _Z21bitonicSortStepKernelPiS_iii_param_4
)
{
	.reg .pred 	%p<8>;
	.reg .b32 	%r<19>;
	.reg .b64 	%rd<13>;

	ld.param.u64 	%rd3, [_Z21bitonicSortStepKernelPiS_iii_param_0];
	ld.param.u64 	%rd4, [_Z21bitonicSortStepKernelPiS_iii_param_1];
	ld.param.u32 	%r6, [_Z21bitonicSortStepKernelPiS_iii_param_2];
	ld.param.u32 	%r5, [_Z21bitonicSortStepKernelPiS_iii_param_3];
	ld.param.u32 	%r7, [_Z21bitonicSortStepKernelPiS_iii_param_4];
	mov.u32 	%r8, %ctaid.x;
	mov.u32 	%r9, %ntid.x;
	mov.u32 	%r10, %tid.x;
	mad.lo.s32 	%r1, %r8, %r9, %r10;
	xor.b32  	%r2, %r6, %r1;
	max.u32 	%r11, %r1, %r2;
	setp.ge.u32 	%p1, %r11, %r7;
	setp.le.u32 	%p2, %r2, %r1;
	or.pred  	%p3, %p2, %p1;
	@%p3 bra 	$L__BB0_3;
	cvta.to.global.u64 	%rd5, %rd3;
	and.b32  	%r12, %r5, %r1;
	setp.eq.s32 	%p4, %r12, 0;
	mul.wide.u32 	%rd6, %r1, 4;
	add.s64 	%rd1, %rd5, %rd6;
	ld.global.u32 	%r3, [%rd1];
	mul.wide.u32 	%rd7, %r2, 4;
	add.s64 	%rd2, %rd5, %rd7;
	ld.global.u32 	%r4, [%rd2];
	setp.le.s32 	%p5, %r3, %r4;
	setp.ge.s32 	%p6, %r3, %r4;
	selp.u32 	%r13, -1, 0, %p6;
	selp.u32 	%r14, -1, 0, %p5;
	selp.b32 	%r15, %r14, %r13, %p4;
	and.b32  	%r16, %r15, 1;
	setp.eq.b32 	%p7, %r16, 1;
	@%p7 bra 	$L__BB0_3;
	cvta.to.global.u64 	%rd8, %rd4;
	st.global.u32 	[%rd1], %r4;
	st.global.u32 	[%rd2], %r3;
	add.s64 	%rd10, %rd8, %rd6;
	ld.global.u32 	%r17, [%rd10];
	add.s64 	%rd12, %rd8, %rd7;
	ld.global.u32 	%r18, [%rd12];
	st.global.u32 	[%rd10], %r18;
	st.global.u32 	[%rd12], %r17;
$L__BB0_3:
	ret;

}
	// .globl	_Z11fillPaddingPiS_iii
.visible .entry _Z11fillPaddingPiS_iii(
	.param .u64 .ptr .align 1 _Z11fillPaddingPiS_iii_param_0,
	.param .u64 .ptr .align 1 _Z11fillPaddingPiS_iii_param_1,
	.param .u32 _Z11fillPaddingPiS_iii_param_2,
	.param .u32 _Z11fillPaddingPiS_iii_param_3,
	.param .u32 _Z11fillPaddingPiS_iii_param_4
)
{
	.reg .pred 	%p<4>;
	.reg .b32 	%r<9>;
	.reg .b64 	%rd<8>;

	ld.param.u64 	%rd1, [_Z11fillPaddingPiS_iii_param_0];
	ld.param.u64 	%rd2, [_Z11fillPaddingPiS_iii_param_1];
	ld.param.u32 	%r3, [_Z11fillPaddingPiS_iii_param_2];
	ld.param.u32 	%r4, [_Z11fillPaddingPiS_iii_param_3];
	ld.param.u32 	%r2, [_Z11fillPaddingPiS_iii_param_4];
	mov.u32 	%r5, %ctaid.x;
	mov.u32 	%r6, %ntid.x;
	mov.u32 	%r7, %tid.x;
	mad.lo.s32 	%r1, %r5, %r6, %r7;
	setp.lt.s32 	%p1, %r1, %r3;
	setp.ge.s32 	%p2, %r1, %r4;
	or.pred  	%p3, %p1, %p2;
	@%p3 bra 	$L__BB1_2;
	cvta.to.global.u64 	%rd3, %rd1;
	cvta.to.global.u64 	%rd4, %rd2;
	mul.wide.s32 	%rd5, %r1, 4;
	add.s64 	%rd6, %rd3, %rd5;
	st.global.u32 	[%rd6], %r2;
	add.s64 	%rd7, %rd4, %rd5;
	mov.b32 	%r8, -1;
	st.global.u32 	[%rd7], %r8;
$L__BB1_2:
	ret;

}


// ===== COMPILED SASS (sm_100) =====

	.target	sm_100

	.elftype	@"ET_EXEC"


//--------------------- .note.nv.tkinfo           --------------------------
	.section	.note.nv.tkinfo,"",@"SHT_NOTE"
	.sectionflags	@"SHF_NOTE_NV_TKINFO"
	.tkinfo
        /*0018*/ 	.word	0x00000002
        /*0030*/ 	.string	""
        /*0030*/ 	.string	"ptxas"
        /*0030*/ 	.string	"Cuda compilation tools, release 13.0, V13.0.88"
        /*0030*/ 	.string	"Build cuda_13.0.r13.0/compiler.36424714_0"
        /*0030*/ 	.string	"-arch sm_100 -m 64 "



//--------------------- .note.nv.cuinfo           --------------------------
	.section	.note.nv.cuinfo,"",@"SHT_NOTE"
	.sectionflags	@"SHF_NOTE_NV_CUINFO"
        /*0018*/ 	.short	0x0002
        /*001a*/ 	.short	0x0064
        /*001c*/ 	.short	0x0082
	.zero		2


//--------------------- .nv.info                  --------------------------
	.section	.nv.info,"",@"SHT_CUDA_INFO"
	.align	4


	//----- nvinfo : EIATTR_REGCOUNT
	.align		4
        /*0000*/ 	.byte	0x04, 0x2f
        /*0002*/ 	.short	(.L_1 - .L_0)
	.align		4
.L_0:
        /*0004*/ 	.word	index@(_Z21bitonicSortStepKernelPiS_iii)
        /*0008*/ 	.word	0x00000012


	//----- nvinfo : EIATTR_FRAME_SIZE
	.align		4
.L_1:
        /*000c*/ 	.byte	0x04, 0x11
        /*000e*/ 	.short	(.L_3 - .L_2)
	.align		4
.L_2:
        /*0010*/ 	.word	index@(_Z21bitonicSortStepKernelPiS_iii)
        /*0014*/ 	.word	0x00000000


	//----- nvinfo : EIATTR_REGCOUNT
	.align		4
.L_3:
        /*0018*/ 	.byte	0x04, 0x2f
        /*001a*/ 	.short	(.L_5 - .L_4)
	.align		4
.L_4:
        /*001c*/ 	.word	index@(_Z11fillPaddingPiS_iii)
        /*0020*/ 	.word	0x0000000c


	//----- nvinfo : EIATTR_FRAME_SIZE
	.align		4
.L_5:
        /*0024*/ 	.byte	0x04, 0x11
        /*0026*/ 	.short	(.L_7 - .L_6)
	.align		4
.L_6:
        /*0028*/ 	.word	index@(_Z11fillPaddingPiS_iii)
        /*002c*/ 	.word	0x00000000


	//----- nvinfo : EIATTR_MIN_STACK_SIZE
	.align		4
.L_7:
        /*0030*/ 	.byte	0x04, 0x12
        /*0032*/ 	.short	(.L_9 - .L_8)
	.align		4
.L_8:
        /*0034*/ 	.word	index@(_Z11fillPaddingPiS_iii)
        /*0038*/ 	.word	0x00000000


	//----- nvinfo : EIATTR_MIN_STACK_SIZE
	.align		4
.L_9:
        /*003c*/ 	.byte	0x04, 0x12
        /*003e*/ 	.short	(.L_11 - .L_10)
	.align		4
.L_10:
        /*0040*/ 	.word	index@(_Z21bitonicSortStepKernelPiS_iii)
        /*0044*/ 	.word	0x00000000
.L_11:


//--------------------- .nv.compat                --------------------------
	.section	.nv.compat,"",@"SHT_CUDA_COMPAT_INFO"
	.align	4
        /*0000*/ 	.byte	0x02, 0x09, 0x00, 0x00, 0x02, 0x02, 0x01, 0x00, 0x02, 0x05, 0x05, 0x00, 0x03, 0x07, 0x01, 0x01
        /*0010*/ 	.byte	0x02, 0x03, 0x00, 0x00, 0x02, 0x06, 0x01, 0x00, 0x04, 0x0b, 0x08, 0x00, 0x09, 0x00, 0x00, 0x00
        /*0020*/ 	.byte	0x00, 0x00, 0x00, 0x00


//--------------------- .nv.info._Z11fillPaddingPiS_iii --------------------------
	.section	.nv.info._Z11fillPaddingPiS_iii,"",@"SHT_CUDA_INFO"
	.sectionflags	@""
	.align	4


	//----- nvinfo : EIATTR_CUDA_API_VERSION
	.align		4
        /*0000*/ 	.byte	0x04, 0x37
        /*0002*/ 	.short	(.L_13 - .L_12)
.L_12:
        /*0004*/ 	.word	0x00000082


	//----- nvinfo : EIATTR_KPARAM_INFO
	.align		4
.L_13:
        /*0008*/ 	.byte	0x04, 0x17
        /*000a*/ 	.short	(.L_15 - .L_14)
.L_14:
        /*000c*/ 	.word	0x00000000
        /*0010*/ 	.short	0x0004
        /*0012*/ 	.short	0x0018
        /*0014*/ 	.byte	0x00, 0xf0, 0x11, 0x00


	//----- nvinfo : EIATTR_KPARAM_INFO
	.align		4
.L_15:
        /*0018*/ 	.byte	0x04, 0x17
        /*001a*/ 	.short	(.L_17 - .L_16)
.L_16:
        /*001c*/ 	.word	0x00000000
        /*0020*/ 	.short	0x0003
        /*0022*/ 	.short	0x0014
        /*0024*/ 	.byte	0x00, 0xf0, 0x11, 0x00


	//----- nvinfo : EIATTR_KPARAM_INFO
	.align		4
.L_17:
        /*0028*/ 	.byte	0x04, 0x17
        /*002a*/ 	.short	(.L_19 - .L_18)
.L_18:
        /*002c*/ 	.word	0x00000000
        /*0030*/ 	.short	0x0002
        /*0032*/ 	.short	0x0010
        /*0034*/ 	.byte	0x00, 0xf0, 0x11, 0x00


	//----- nvinfo : EIATTR_KPARAM_INFO
	.align		4
.L_19:
        /*0038*/ 	.byte	0x04, 0x17
        /*003a*/ 	.short	(.L_21 - .L_20)
.L_20:
        /*003c*/ 	.word	0x00000000
        /*0040*/ 	.short	0x0001
        /*0042*/ 	.short	0x0008
        /*0044*/ 	.byte	0x00, 0xf5, 0x21, 0x00


	//----- nvinfo : EIATTR_KPARAM_INFO
	.align		4
.L_21:
        /*0048*/ 	.byte	0x04, 0x17
        /*004a*/ 	.short	(.L_23 - .L_22)
.L_22:
        /*004c*/ 	.word	0x00000000
        /*0050*/ 	.short	0x0000
        /*0052*/ 	.short	0x0000
        /*0054*/ 	.byte	0x00, 0xf5, 0x21, 0x00


	//----- nvinfo : EIATTR_SPARSE_MMA_MASK
	.align		4
.L_23:
        /*0058*/ 	.byte	0x03, 0x50
        /*005a*/ 	.short	0x0000


	//----- nvinfo : EIATTR_MAXREG_COUNT
	.align		4
        /*005c*/ 	.byte	0x03, 0x1b
        /*005e*/ 	.short	0x00ff


	//----- nvinfo : EIATTR_MERCURY_ISA_VERSION
	.align		4
        /*0060*/ 	.byte	0x03, 0x5f
        /*0062*/ 	.short	0x0101


	//----- nvinfo : EIATTR_VRC_CTA_INIT_COUNT
	.align		4
        /*0064*/ 	.byte	0x02, 0x4a
	.zero		1
	.zero		1


	//----- nvinfo : EIATTR_EXIT_INSTR_OFFSETS
	.align		4
        /*0068*/ 	.byte	0x04, 0x1c
        /*006a*/ 	.short	(.L_25 - .L_24)


	//   ....[0]....
.L_24:
        /*006c*/ 	.word	0x00000080


	//   ....[1]....
        /*0070*/ 	.word	0x00000120


	//----- nvinfo : EIATTR_CBANK_PARAM_SIZE
	.align		4
.L_25:
        /*0074*/ 	.byte	0x03, 0x19
        /*0076*/ 	.short	0x001c


	//----- nvinfo : EIATTR_PARAM_CBANK
	.align		4
        /*0078*/ 	.byte	0x04, 0x0a
        /*007a*/ 	.short	(.L_27 - .L_26)
	.align		4
.L_26:
        /*007c*/ 	.word	index@(.nv.constant0._Z11fillPaddingPiS_iii)
        /*0080*/ 	.short	0x0380
        /*0082*/ 	.short	0x001c


	//----- nvinfo : EIATTR_SW_WAR
	.align		4
.L_27:
        /*0084*/ 	.byte	0x04, 0x36
        /*0086*/ 	.short	(.L_29 - .L_28)
.L_28:
        /*0088*/ 	.word	0x00000008
.L_29:


//--------------------- .nv.info._Z21bitonicSortStepKernelPiS_iii --------------------------
	.section	.nv.info._Z21bitonicSortStepKernelPiS_iii,"",@"SHT_CUDA_INFO"
	.sectionflags	@""
	.align	4


	//----- nvinfo : EIATTR_CUDA_API_VERSION
	.align		4
        /*0000*/ 	.byte	0x04, 0x37
        /*0002*/ 	.short	(.L_31 - .L_30)
.L_30:
        /*0004*/ 	.word	0x00000082


	//----- nvinfo : EIATTR_KPARAM_INFO
	.align		4
.L_31:
        /*0008*/ 	.byte	0x04, 0x17
        /*000a*/ 	.short	(.L_33 - .L_32)
.L_32:
        /*000c*/ 	.word	0x00000000
        /*0010*/ 	.short	0x0004
        /*0012*/ 	.short	0x0018
        /*0014*/ 	.byte	0x00, 0xf0, 0x11, 0x00


	//----- nvinfo : EIATTR_KPARAM_INFO
	.align		4
.L_33:
        /*0018*/ 	.byte	0x04, 0x17
        /*001a*/ 	.short	(.L_35 - .L_34)
.L_34:
        /*001c*/ 	.word	0x00000000
        /*0020*/ 	.short	0x0003
        /*0022*/ 	.short	0x0014
        /*0024*/ 	.byte	0x00, 0xf0, 0x11, 0x00


	//----- nvinfo : EIATTR_KPARAM_INFO
	.align		4
.L_35:
        /*0028*/ 	.byte	0x04, 0x17
        /*002a*/ 	.short	(.L_37 - .L_36)
.L_36:
        /*002c*/ 	.word	0x00000000
        /*0030*/ 	.short	0x0002
        /*0032*/ 	.short	0x0010
        /*0034*/ 	.byte	0x00, 0xf0, 0x11, 0x00


	//----- nvinfo : EIATTR_KPARAM_INFO
	.align		4
.L_37:
        /*0038*/ 	.byte	0x04, 0x17
        /*003a*/ 	.short	(.L_39 - .L_38)
.L_38:
        /*003c*/ 	.word	0x00000000
        /*0040*/ 	.short	0x0001
        /*0042*/ 	.short	0x0008
        /*0044*/ 	.byte	0x00, 0xf5, 0x21, 0x00


	//----- nvinfo : EIATTR_KPARAM_INFO
	.align		4
.L_39:
        /*0048*/ 	.byte	0x04, 0x17
        /*004a*/ 	.short	(.L_41 - .L_40)
.L_40:
        /*004c*/ 	.word	0x00000000
        /*0050*/ 	.short	0x0000
        /*0052*/ 	.short	0x0000
        /*0054*/ 	.byte	0x00, 0xf5, 0x21, 0x00


	//----- nvinfo : EIATTR_SPARSE_MMA_MASK
	.align		4
.L_41:
        /*0058*/ 	.byte	0x03, 0x50
        /*005a*/ 	.short	0x0000


	//----- nvinfo : EIATTR_MAXREG_COUNT
	.align		4
        /*005c*/ 	.byte	0x03, 0x1b
        /*005e*/ 	.short	0x00ff


	//----- nvinfo : EIATTR_MERCURY_ISA_VERSION
	.align		4
        /*0060*/ 	.byte	0x03, 0x5f
        /*0062*/ 	.short	0x0101


	//----- nvinfo : EIATTR_VRC_CTA_INIT_COUNT
	.align		4
        /*0064*/ 	.byte	0x02, 0x4a
	.zero		1
	.zero		1


	//----- nvinfo : EIATTR_EXIT_INSTR_OFFSETS
	.align		4
        /*0068*/ 	.byte	0x04, 0x1c
        /*006a*/ 	.short	(.L_43 - .L_42)


	//   ....[0]....
.L_42:
        /*006c*/ 	.word	0x000000b0


	//   ....[1]....
        /*0070*/ 	.word	0x000001a0


	//   ....[2]....
        /*0074*/ 	.word	0x00000240


	//----- nvinfo : EIATTR_CBANK_PARAM_SIZE
	.align		4
.L_43:
        /*0078*/ 	.byte	0x03, 0x19
        /*007a*/ 	.short	0x001c


	//----- nvinfo : EIATTR_PARAM_CBANK
	.align		4
        /*007c*/ 	.byte	0x04, 0x0a
        /*007e*/ 	.short	(.L_45 - .L_44)
	.align		4
.L_44:
        /*0080*/ 	.word	index@(.nv.constant0._Z21bitonicSortStepKernelPiS_iii)
        /*0084*/ 	.short	0x0380
        /*0086*/ 	.short	0x001c


	//----- nvinfo : EIATTR_SW_WAR
	.align		4
.L_45:
        /*0088*/ 	.byte	0x04, 0x36
        /*008a*/ 	.short	(.L_47 - .L_46)
.L_46:
        /*008c*/ 	.word	0x00000008
.L_47:


//--------------------- .nv.callgraph             --------------------------
	.section	.nv.callgraph,"",@"SHT_CUDA_CALLGRAPH"
	.align	4
	.sectionentsize	8
	.align		4
        /*0000*/ 	.word	0x00000000
	.align		4
        /*0004*/ 	.word	0xffffffff
	.align		4
        /*0008*/ 	.word	0x00000000
	.align		4
        /*000c*/ 	.word	0xfffffffe
	.align		4
        /*0010*/ 	.word	0x00000000
	.align		4
        /*0014*/ 	.word	0xfffffffd
	.align		4
        /*0018*/ 	.word	0x00000000
	.align		4
        /*001c*/ 	.word	0xfffffffc


//--------------------- .text._Z11fillPaddingPiS_iii --------------------------
	.section	.text._Z11fillPaddingPiS_iii,"ax",@progbits
	.align	128
        .global         _Z11fillPaddingPiS_iii
        .type           _Z11fillPaddingPiS_iii,@function
        .size           _Z11fillPaddingPiS_iii,(.L_x_2 - _Z11fillPaddingPiS_iii)
        .other          _Z11fillPaddingPiS_iii,@"STO_CUDA_ENTRY STV_DEFAULT"
_Z11fillPaddingPiS_iii:
.text._Z11fillPaddingPiS_iii:
[----:B------:R-:W-:Y:S01]  /*0000*/  LDC R1, c[0x0][0x37c] ;  /* 0x0000df00ff017b82 */ /* 0x000fe20000000800 */
[----:B------:R-:W0:Y:S07]  /*0010*/  S2R R0, SR_TID.X ;  /* 0x0000000000007919 */ /* 0x000e2e0000002100 */
[----:B------:R-:W0:Y:S01]  /*0020*/  S2UR UR4, SR_CTAID.X ;  /* 0x00000000000479c3 */ /* 0x000e220000002500 */
[----:B------:R-:W1:Y:S07]  /*0030*/  LDCU.64 UR6, c[0x0][0x390] ;  /* 0x00007200ff0677ac */ /* 0x000e6e0008000a00 */
[----:B------:R-:W0:Y:S02]  /*0040*/  LDC R7, c[0x0][0x360] ;  /* 0x0000d800ff077b82 */ /* 0x000e240000000800 */
[----:B0-----:R-:W-:-:S05]  /*0050*/  IMAD R7, R7, UR4, R0 ;  /* 0x0000000407077c24 */ /* 0x001fca000f8e0200 */
[----:B-1----:R-:W-:-:S04]  /*0060*/  ISETP.GE.AND P0, PT, R7, UR7, PT ;  /* 0x0000000707007c0c */ /* 0x002fc8000bf06270 */
[----:B------:R-:W-:-:S13]  /*0070*/  ISETP.LT.OR P0, PT, R7, UR6, P0 ;  /* 0x0000000607007c0c */ /* 0x000fda0008701670 */
[----:B------:R-:W-:Y:S05]  /*0080*/  @P0 EXIT ;  /* 0x000000000000094d */ /* 0x000fea0003800000 */
[----:B------:R-:W0:Y:S01]  /*0090*/  LDC.64 R2, c[0x0][0x380] ;  /* 0x0000e000ff027b82 */ /* 0x000e220000000a00 */
[----:B------:R-:W1:Y:S07]  /*00a0*/  LDCU.64 UR4, c[0x0][0x358] ;  /* 0x00006b00ff0477ac */ /* 0x000e6e0008000a00 */
[----:B------:R-:W2:Y:S08]  /*00b0*/  LDC.64 R4, c[0x0][0x388] ;  /* 0x0000e200ff047b82 */ /* 0x000eb00000000a00 */
[----:B------:R-:W1:Y:S01]  /*00c0*/  LDC R9, c[0x0][0x398] ;  /* 0x0000e600ff097b82 */ /* 0x000e620000000800 */
[----:B0-----:R-:W-:-:S04]  /*00d0*/  IMAD.WIDE R2, R7, 0x4, R2 ;  /* 0x0000000407027825 */ /* 0x001fc800078e0202 */
[----:B--2---:R-:W-:Y:S01]  /*00e0*/  IMAD.WIDE R4, R7, 0x4, R4 ;  /* 0x0000000407047825 */ /* 0x004fe200078e0204 */
[----:B------:R-:W-:Y:S01]  /*00f0*/  MOV R7, 0xffffffff ;  /* 0xffffffff00077802 */ /* 0x000fe20000000f00 */
[----:B-1----:R-:W-:Y:S04]  /*0100*/  STG.E desc[UR4][R2.64], R9 ;  /* 0x0000000902007986 */ /* 0x002fe8000c101904 */
[----:B------:R-:W-:Y:S01]  /*0110*/  STG.E desc[UR4][R4.64], R7 ;  /* 0x0000000704007986 */ /* 0x000fe2000c101904 */
[----:B------:R-:W-:Y:S05]  /*0120*/  EXIT ;  /* 0x000000000000794d */ /* 0x000fea0003800000 */
.L_x_0:
[----:B------:R-:W-:-:S00]  /*0130*/  BRA `(.L_x_0) ;  /* 0xfffffffc00fc7947 */ /* 0x000fc0000383ffff */
[----:B------:R-:W-:-:S00]  /*0140*/  NOP ;  /* 0x0000000000007918 */ /* 0x000fc00000000000 */
        /* <DEDUP_REMOVED lines=11> */
.L_x_2:


//--------------------- .text._Z21bitonicSortStepKernelPiS_iii --------------------------
	.section	.text._Z21bitonicSortStepKernelPiS_iii,"ax",@progbits
	.align	128
        .global         _Z21bitonicSortStepKernelPiS_iii
        .type           _Z21bitonicSortStepKernelPiS_iii,@function
        .size           _Z21bitonicSortStepKernelPiS_iii,(.L_x_3 - _Z21bitonicSortStepKernelPiS_iii)
        .other          _Z21bitonicSortStepKernelPiS_iii,@"STO_CUDA_ENTRY STV_DEFAULT"
_Z21bitonicSortStepKernelPiS_iii:
.text._Z21bitonicSortStepKernelPiS_iii:
[----:B------:R-:W-:Y:S01]  /*0000*/  LDC R1, c[0x0][0x37c] ;  /* 0x0000df00ff017b82 */ /* 0x000fe20000000800 */
[----:B------:R-:W0:Y:S07]  /*0010*/  S2R R0, SR_TID.X ;  /* 0x0000000000007919 */ /* 0x000e2e0000002100 */
[----:B------:R-:W0:Y:S01]  /*0020*/  S2UR UR4, SR_CTAID.X ;  /* 0x00000000000479c3 */ /* 0x000e220000002500 */
[----:B------:R-:W1:Y:S01]  /*0030*/  LDCU UR5, c[0x0][0x390] ;  /* 0x00007200ff0577ac */ /* 0x000e620008000800 */
[----:B------:R-:W2:Y:S06]  /*0040*/  LDCU UR6, c[0x0][0x398] ;  /* 0x00007300ff0677ac */ /* 0x000eac0008000800 */
[----:B------:R-:W0:Y:S02]  /*0050*/  LDC R11, c[0x0][0x360] ;  /* 0x0000d800ff0b7b82 */ /* 0x000e240000000800 */
[----:B0-----:R-:W-:-:S05]  /*0060*/  IMAD R11, R11, UR4, R0 ;  /* 0x000000040b0b7c24 */ /* 0x001fca000f8e0200 */
[----:B-1----:R-:W-:-:S04]  /*0070*/  LOP3.LUT R8, R11, UR5, RZ, 0x3c, !PT ;  /* 0x000000050b087c12 */ /* 0x002fc8000f8e3cff */
[----:B------:R-:W-:-:S04]  /*0080*/  VIMNMX.U32 R0, PT, PT, R11, R8, !PT ;  /* 0x000000080b007248 */ /* 0x000fc80007fe0000 */
[----:B--2---:R-:W-:-:S04]  /*0090*/  ISETP.GE.U32.AND P0, PT, R0, UR6, PT ;  /* 0x0000000600007c0c */ /* 0x004fc8000bf06070 */
[----:B------:R-:W-:-:S13]  /*00a0*/  ISETP.LE.U32.OR P0, PT, R8, R11, P0 ;  /* 0x0000000b0800720c */ /* 0x000fda0000703470 */
[----:B------:R-:W-:Y:S05]  /*00b0*/  @P0 EXIT ;  /* 0x000000000000094d */ /* 0x000fea0003800000 */
[----:B------:R-:W0:Y:S01]  /*00c0*/  LDC.64 R4, c[0x0][0x380] ;  /* 0x0000e000ff047b82 */ /* 0x000e220000000a00 */
[----:B------:R-:W1:Y:S01]  /*00d0*/  LDCU.64 UR4, c[0x0][0x358] ;  /* 0x00006b00ff0477ac */ /* 0x000e620008000a00 */
[----:B------:R-:W2:Y:S01]  /*00e0*/  LDCU UR6, c[0x0][0x394] ;  /* 0x00007280ff0677ac */ /* 0x000ea20008000800 */
[----:B0-----:R-:W-:-:S04]  /*00f0*/  IMAD.WIDE.U32 R2, R11, 0x4, R4 ;  /* 0x000000040b027825 */ /* 0x001fc800078e0004 */
[----:B------:R-:W-:Y:S01]  /*0100*/  IMAD.WIDE.U32 R4, R8, 0x4, R4 ;  /* 0x0000000408047825 */ /* 0x000fe200078e0004 */
[----:B-1----:R-:W3:Y:S04]  /*0110*/  LDG.E R13, desc[UR4][R2.64] ;  /* 0x00000004020d7981 */ /* 0x002ee8000c1e1900 */
[----:B------:R-:W3:Y:S01]  /*0120*/  LDG.E R0, desc[UR4][R4.64] ;  /* 0x0000000404007981 */ /* 0x000ee2000c1e1900 */
[----:B--2---:R-:W-:Y:S02]  /*0130*/  LOP3.LUT P1, RZ, R11, UR6, RZ, 0xc0, !PT ;  /* 0x000000060bff7c12 */ /* 0x004fe4000f82c0ff */
[CC--:B---3--:R-:W-:Y:S02]  /*0140*/  ISETP.GE.AND P0, PT, R13.reuse, R0.reuse, PT ;  /* 0x000000000d00720c */ /* 0x0c8fe40003f06270 */
[----:B------:R-:W-:-:S02]  /*0150*/  ISETP.GT.AND P2, PT, R13, R0, PT ;  /* 0x000000000d00720c */ /* 0x000fc40003f44270 */
[----:B------:R-:W-:-:S07]  /*0160*/  SEL R6, RZ, 0xffffffff, !P0 ;  /* 0xffffffffff067807 */ /* 0x000fce0004000000 */
[----:B------:R-:W-:-:S04]  /*0170*/  @!P1 SEL R6, RZ, 0xffffffff, P2 ;  /* 0xffffffffff069807 */ /* 0x000fc80001000000 */
[----:B------:R-:W-:-:S04]  /*0180*/  LOP3.LUT R6, R6, 0x1, RZ, 0xc0, !PT ;  /* 0x0000000106067812 */ /* 0x000fc800078ec0ff */
[----:B------:R-:W-:-:S13]  /*0190*/  ISETP.NE.U32.AND P0, PT, R6, 0x1, PT ;  /* 0x000000010600780c */ /* 0x000fda0003f05070 */
[----:B------:R-:W-:Y:S05]  /*01a0*/  @!P0 EXIT ;  /* 0x000000000000894d */ /* 0x000fea0003800000 */
[----:B------:R-:W0:Y:S01]  /*01b0*/  LDC.64 R6, c[0x0][0x388] ;  /* 0x0000e200ff067b82 */ /* 0x000e220000000a00 */
[----:B------:R-:W-:Y:S04]  /*01c0*/  STG.E desc[UR4][R2.64], R0 ;  /* 0x0000000002007986 */ /* 0x000fe8000c101904 */
[----:B------:R-:W-:Y:S01]  /*01d0*/  STG.E desc[UR4][R4.64], R13 ;  /* 0x0000000d04007986 */ /* 0x000fe2000c101904 */
[----:B0-----:R-:W-:-:S04]  /*01e0*/  IMAD.WIDE.U32 R8, R8, 0x4, R6 ;  /* 0x0000000408087825 */ /* 0x001fc800078e0006 */
[----:B------:R-:W-:Y:S01]  /*01f0*/  IMAD.WIDE.U32 R6, R11, 0x4, R6 ;  /* 0x000000040b067825 */ /* 0x000fe200078e0006 */
[----:B------:R-:W2:Y:S04]  /*0200*/  LDG.E R15, desc[UR4][R8.64] ;  /* 0x00000004080f7981 */ /* 0x000ea8000c1e1900 */
[----:B------:R-:W3:Y:S04]  /*0210*/  LDG.E R11, desc[UR4][R6.64] ;  /* 0x00000004060b7981 */ /* 0x000ee8000c1e1900 */
[----:B--2---:R-:W-:Y:S04]  /*0220*/  STG.E desc[UR4][R6.64], R15 ;  /* 0x0000000f06007986 */ /* 0x004fe8000c101904 */
[----:B---3--:R-:W-:Y:S01]  /*0230*/  STG.E desc[UR4][R8.64], R11 ;  /* 0x0000000b08007986 */ /* 0x008fe2000c101904 */
[----:B------:R-:W-:Y:S05]  /*0240*/  EXIT ;  /* 0x000000000000794d */ /* 0x000fea0003800000 */
.L_x_1:
        /* <DEDUP_REMOVED lines=11> */
.L_x_3:


//--------------------- .nv.shared.reserved.0     --------------------------
	.section	.nv.shared.reserved.0,"aw",@nobits
	.weak		__nv_reservedSMEM_offset_0_alias
	.size		__nv_reservedSMEM_offset_0_alias, 0, 64
	.other		__nv_reservedSMEM_offset_0_alias,@"STO_CUDA_RESERVED_SHARED STV_DEFAULT"
__nv_reservedSMEM_offset_0_alias:
	.zero		0
	.zero		64


//--------------------- .nv.constant0._Z11fillPaddingPiS_iii --------------------------
	.section	.nv.constant0._Z11fillPaddingPiS_iii,"a",@progbits
	.sectionflags	@""
	.align	4
.nv.constant0._Z11fillPaddingPiS_iii:
	.zero		924


//--------------------- .nv.constant0._Z21bitonicSortStepKernelPiS_iii --------------------------
	.section	.nv.constant0._Z21bitonicSortStepKernelPiS_iii,"a",@progbits
	.sectionflags	@""
	.align	4
.nv.constant0._Z21bitonicSortStepKernelPiS_iii:
	.zero		924


//--------------------- SYMBOLS --------------------------

	.type		.nv.reservedSmem.offset0,@object
	.size		.nv.reservedSmem.offset0,0x4
